//
// Generated by NVIDIA NVVM Compiler
//
// Compiler Build ID: CL-36424714
// Cuda compilation tools, release 13.0, V13.0.88
// Based on NVVM 20.0.0
//

.version 9.0
.target sm_100
.address_size 64

	// .globl	_Z13reduceKernel1PKfPfi
.extern .shared .align 16 .b8 sdata[];

.visible .entry _Z13reduceKernel1PKfPfi(
	.param .u64 .ptr .align 1 _Z13reduceKernel1PKfPfi_param_0,
	.param .u64 .ptr .align 1 _Z13reduceKernel1PKfPfi_param_1,
	.param .u32 _Z13reduceKernel1PKfPfi_param_2
)
{
	.reg .pred 	%p<7>;
	.reg .b32 	%r<17>;
	.reg .b32 	%f<14>;
	.reg .b64 	%rd<11>;

	ld.param.u64 	%rd3, [_Z13reduceKernel1PKfPfi_param_0];
	ld.param.u64 	%rd2, [_Z13reduceKernel1PKfPfi_param_1];
	ld.param.u32 	%r9, [_Z13reduceKernel1PKfPfi_param_2];
	cvta.to.global.u64 	%rd1, %rd3;
	mov.u32 	%r1, %tid.x;
	mov.u32 	%r2, %ctaid.x;
	mov.u32 	%r16, %ntid.x;
	mul.lo.s32 	%r10, %r16, %r2;
	shl.b32 	%r11, %r10, 1;
	add.s32 	%r4, %r11, %r1;
	setp.ge.u32 	%p1, %r4, %r9;
	mov.f32 	%f13, 0f00000000;
	@%p1 bra 	$L__BB0_2;
	mul.wide.u32 	%rd4, %r4, 4;
	add.s64 	%rd5, %rd1, %rd4;
	ld.global.f32 	%f6, [%rd5];
	add.f32 	%f13, %f6, 0f00000000;
$L__BB0_2:
	add.s32 	%r5, %r4, %r16;
	setp.ge.u32 	%p2, %r5, %r9;
	@%p2 bra 	$L__BB0_4;
	mul.wide.u32 	%rd6, %r5, 4;
	add.s64 	%rd7, %rd1, %rd6;
	ld.global.f32 	%f7, [%rd7];
	add.f32 	%f13, %f13, %f7;
$L__BB0_4:
	shl.b32 	%r12, %r1, 2;
	mov.u32 	%r13, sdata;
	add.s32 	%r6, %r13, %r12;
	st.shared.f32 	[%r6], %f13;
	bar.sync 	0;
	setp.lt.u32 	%p3, %r16, 2;
	@%p3 bra 	$L__BB0_8;
$L__BB0_5:
	shr.u32 	%r8, %r16, 1;
	setp.ge.u32 	%p4, %r1, %r8;
	@%p4 bra 	$L__BB0_7;
	shl.b32 	%r14, %r8, 2;
	add.s32 	%r15, %r6, %r14;
	ld.shared.f32 	%f8, [%r15];
	ld.shared.f32 	%f9, [%r6];
	add.f32 	%f10, %f8, %f9;
	st.shared.f32 	[%r6], %f10;
$L__BB0_7:
	bar.sync 	0;
	setp.gt.u32 	%p5, %r16, 3;
	mov.u32 	%r16, %r8;
	@%p5 bra 	$L__BB0_5;
$L__BB0_8:
	setp.ne.s32 	%p6, %r1, 0;
	@%p6 bra 	$L__BB0_10;
	ld.shared.f32 	%f11, [sdata];
	cvta.to.global.u64 	%rd8, %rd2;
	mul.wide.u32 	%rd9, %r2, 4;
	add.s64 	%rd10, %rd8, %rd9;
	st.global.f32 	[%rd10], %f11;
$L__BB0_10:
	ret;

}
	// .globl	_Z13reduceKernel2PKfPfi
.visible .entry _Z13reduceKernel2PKfPfi(
	.param .u64 .ptr .align 1 _Z13reduceKernel2PKfPfi_param_0,
	.param .u64 .ptr .align 1 _Z13reduceKernel2PKfPfi_param_1,
	.param .u32 _Z13reduceKernel2PKfPfi_param_2
)
{
	.reg .pred 	%p<7>;
	.reg .b32 	%r<17>;
	.reg .b32 	%f<14>;
	.reg .b64 	%rd<11>;

	ld.param.u64 	%rd3, [_Z13reduceKernel2PKfPfi_param_0];
	ld.param.u64 	%rd2, [_Z13reduceKernel2PKfPfi_param_1];
	ld.param.u32 	%r9, [_Z13reduceKernel2PKfPfi_param_2];
	cvta.to.global.u64 	%rd1, %rd3;
	mov.u32 	%r1, %tid.x;
	mov.u32 	%r2, %ctaid.x;
	mov.u32 	%r16, %ntid.x;
	mul.lo.s32 	%r10, %r16, %r2;
	shl.b32 	%r11, %r10, 1;
	add.s32 	%r4, %r11, %r1;
	setp.ge.u32 	%p1, %r4, %r9;
	mov.f32 	%f13, 0f00000000;
	@%p1 bra 	$L__BB1_2;
	mul.wide.u32 	%rd4, %r4, 4;
	add.s64 	%rd5, %rd1, %rd4;
	ld.global.f32 	%f6, [%rd5];
	add.f32 	%f13, %f6, 0f00000000;
$L__BB1_2:
	add.s32 	%r5, %r4, %r16;
	setp.ge.u32 	%p2, %r5, %r9;
	@%p2 bra 	$L__BB1_4;
	mul.wide.u32 	%rd6, %r5, 4;
	add.s64 	%rd7, %rd1, %rd6;
	ld.global.f32 	%f7, [%rd7];
	add.f32 	%f13, %f13, %f7;
$L__BB1_4:
	shl.b32 	%r12, %r1, 2;
	mov.u32 	%r13, sdata;
	add.s32 	%r6, %r13, %r12;
	st.shared.f32 	[%r6], %f13;
	bar.sync 	0;
	setp.lt.u32 	%p3, %r16, 2;
	@%p3 bra 	$L__BB1_8;
$L__BB1_5:
	shr.u32 	%r8, %r16, 1;
	setp.ge.u32 	%p4, %r1, %r8;
	@%p4 bra 	$L__BB1_7;
	shl.b32 	%r14, %r8, 2;
	add.s32 	%r15, %r6, %r14;
	ld.shared.f32 	%f8, [%r15];
	ld.shared.f32 	%f9, [%r6];
	add.f32 	%f10, %f8, %f9;
	st.shared.f32 	[%r6], %f10;
$L__BB1_7:
	bar.sync 	0;
	setp.gt.u32 	%p5, %r16, 3;
	mov.u32 	%r16, %r8;
	@%p5 bra 	$L__BB1_5;
$L__BB1_8:
	setp.ne.s32 	%p6, %r1, 0;
	@%p6 bra 	$L__BB1_10;
	ld.shared.f32 	%f11, [sdata];
	cvta.to.global.u64 	%rd8, %rd2;
	mul.wide.u32 	%rd9, %r2, 4;
	add.s64 	%rd10, %rd8, %rd9;
	st.global.f32 	[%rd10], %f11;
$L__BB1_10:
	ret;

}


// ===== COMPILED SASS (sm_100) =====

	.target	sm_100

	.elftype	@"ET_EXEC"


//--------------------- .note.nv.tkinfo           --------------------------
	.section	.note.nv.tkinfo,"",@"SHT_NOTE"
	.sectionflags	@"SHF_NOTE_NV_TKINFO"
	.tkinfo
        /*0018*/ 	.word	0x00000002
        /*0030*/ 	.string	""
        /*0030*/ 	.string	"ptxas"
        /*0030*/ 	.string	"Cuda compilation tools, release 13.0, V13.0.88"
        /*0030*/ 	.string	"Build cuda_13.0.r13.0/compiler.36424714_0"
        /*0030*/ 	.string	"-arch sm_100 -m 64 "



//--------------------- .note.nv.cuinfo           --------------------------
	.section	.note.nv.cuinfo,"",@"SHT_NOTE"
	.sectionflags	@"SHF_NOTE_NV_CUINFO"
        /*0018*/ 	.short	0x0002
        /*001a*/ 	.short	0x0064
        /*001c*/ 	.short	0x0082
	.zero		2


//--------------------- .nv.info                  --------------------------
	.section	.nv.info,"",@"SHT_CUDA_INFO"
	.align	4


	//----- nvinfo : EIATTR_REGCOUNT
	.align		4
        /*0000*/ 	.byte	0x04, 0x2f
        /*0002*/ 	.short	(.L_1 - .L_0)
	.align		4
.L_0:
        /*0004*/ 	.word	index@(_Z13reduceKernel1PKfPfi)
        /*0008*/ 	.word	0x00000010


	//----- nvinfo : EIATTR_FRAME_SIZE
	.align		4
.L_1:
        /*000c*/ 	.byte	0x04, 0x11
        /*000e*/ 	.short	(.L_3 - .L_2)
	.align		4
.L_2:
        /*0010*/ 	.word	index@(_Z13reduceKernel1PKfPfi)
        /*0014*/ 	.word	0x00000000


	//----- nvinfo : EIATTR_REGCOUNT
	.align		4
.L_3:
        /*0018*/ 	.byte	0x04, 0x2f
        /*001a*/ 	.short	(.L_5 - .L_4)
	.align		4
.L_4:
        /*001c*/ 	.word	index@(_Z13reduceKernel2PKfPfi)
        /*0020*/ 	.word	0x00000010


	//----- nvinfo : EIATTR_FRAME_SIZE
	.align		4
.L_5:
        /*0024*/ 	.byte	0x04, 0x11
        /*0026*/ 	.short	(.L_7 - .L_6)
	.align		4
.L_6:
        /*0028*/ 	.word	index@(_Z13reduceKernel2PKfPfi)
        /*002c*/ 	.word	0x00000000


	//----- nvinfo : EIATTR_MIN_STACK_SIZE
	.align		4
.L_7:
        /*0030*/ 	.byte	0x04, 0x12
        /*0032*/ 	.short	(.L_9 - .L_8)
	.align		4
.L_8:
        /*0034*/ 	.word	index@(_Z13reduceKernel2PKfPfi)
        /*0038*/ 	.word	0x00000000


	//----- nvinfo : EIATTR_MIN_STACK_SIZE
	.align		4
.L_9:
        /*003c*/ 	.byte	0x04, 0x12
        /*003e*/ 	.short	(.L_11 - .L_10)
	.align		4
.L_10:
        /*0040*/ 	.word	index@(_Z13reduceKernel1PKfPfi)
        /*0044*/ 	.word	0x00000000
.L_11:


//--------------------- .nv.compat                --------------------------
	.section	.nv.compat,"",@"SHT_CUDA_COMPAT_INFO"
	.align	4
        /*0000*/ 	.byte	0x02, 0x09, 0x00, 0x00, 0x02, 0x02, 0x01, 0x00, 0x02, 0x05, 0x05, 0x00, 0x03, 0x07, 0x01, 0x01
        /*0010*/ 	.byte	0x02, 0x03, 0x00, 0x00, 0x02, 0x06, 0x01, 0x00, 0x04, 0x0b, 0x08, 0x00, 0x09, 0x00, 0x00, 0x00
        /*0020*/ 	.byte	0x00, 0x00, 0x00, 0x00


//--------------------- .nv.info._Z13reduceKernel2PKfPfi --------------------------
	.section	.nv.info._Z13reduceKernel2PKfPfi,"",@"SHT_CUDA_INFO"
	.sectionflags	@""
	.align	4


	//----- nvinfo : EIATTR_CUDA_API_VERSION
	.align		4
        /*0000*/ 	.byte	0x04, 0x37
        /*0002*/ 	.short	(.L_13 - .L_12)
.L_12:
        /*0004*/ 	.word	0x00000082


	//----- nvinfo : EIATTR_KPARAM_INFO
	.align		4
.L_13:
        /*0008*/ 	.byte	0x04, 0x17
        /*000a*/ 	.short	(.L_15 - .L_14)
.L_14:
        /*000c*/ 	.word	0x00000000
        /*0010*/ 	.short	0x0002
        /*0012*/ 	.short	0x0010
        /*0014*/ 	.byte	0x00, 0xf0, 0x11, 0x00


	//----- nvinfo : EIATTR_KPARAM_INFO
	.align		4
.L_15:
        /*0018*/ 	.byte	0x04, 0x17
        /*001a*/ 	.short	(.L_17 - .L_16)
.L_16:
        /*001c*/ 	.word	0x00000000
        /*0020*/ 	.short	0x0001
        /*0022*/ 	.short	0x0008
        /*0024*/ 	.byte	0x00, 0xf5, 0x21, 0x00


	//----- nvinfo : EIATTR_KPARAM_INFO
	.align		4
.L_17:
        /*0028*/ 	.byte	0x04, 0x17
        /*002a*/ 	.short	(.L_19 - .L_18)
.L_18:
        /*002c*/ 	.word	0x00000000
        /*0030*/ 	.short	0x0000
        /*0032*/ 	.short	0x0000
        /*0034*/ 	.byte	0x00, 0xf5, 0x21, 0x00


	//----- nvinfo : EIATTR_SPARSE_MMA_MASK
	.align		4
.L_19:
        /*0038*/ 	.byte	0x03, 0x50
        /*003a*/ 	.short	0x0000


	//----- nvinfo : EIATTR_MAXREG_COUNT
	.align		4
        /*003c*/ 	.byte	0x03, 0x1b
        /*003e*/ 	.short	0x00ff


	//----- nvinfo : EIATTR_NUM_BARRIERS
	.align		4
        /*0040*/ 	.byte	0x02, 0x4c
        /*0042*/ 	.byte	0x01
	.zero		1


	//----- nvinfo : EIATTR_MERCURY_ISA_VERSION
	.align		4
        /*0044*/ 	.byte	0x03, 0x5f
        /*0046*/ 	.short	0x0101


	//----- nvinfo : EIATTR_VRC_CTA_INIT_COUNT
	.align		4
        /*0048*/ 	.byte	0x02, 0x4a
	.zero		1
	.zero		1


	//----- nvinfo : EIATTR_EXIT_INSTR_OFFSETS
	.align		4
        /*004c*/ 	.byte	0x04, 0x1c
        /*004e*/ 	.short	(.L_21 - .L_20)


	//   ....[0]....
.L_20:
        /*0050*/ 	.word	0x00000290


	//   ....[1]....
        /*0054*/ 	.word	0x00000310


	//----- nvinfo : EIATTR_CBANK_PARAM_SIZE
	.align		4
.L_21:
        /*0058*/ 	.byte	0x03, 0x19
        /*005a*/ 	.short	0x0014


	//----- nvinfo : EIATTR_PARAM_CBANK
	.align		4
        /*005c*/ 	.byte	0x04, 0x0a
        /*005e*/ 	.short	(.L_23 - .L_22)
	.align		4
.L_22:
        /*0060*/ 	.word	index@(.nv.constant0._Z13reduceKernel2PKfPfi)
        /*0064*/ 	.short	0x0380
        /*0066*/ 	.short	0x0014


	//----- nvinfo : EIATTR_SW_WAR
	.align		4
.L_23:
        /*0068*/ 	.byte	0x04, 0x36
        /*006a*/ 	.short	(.L_25 - .L_24)
.L_24:
        /*006c*/ 	.word	0x00000008
.L_25:


//--------------------- .nv.info._Z13reduceKernel1PKfPfi --------------------------
	.section	.nv.info._Z13reduceKernel1PKfPfi,"",@"SHT_CUDA_INFO"
	.sectionflags	@""
	.align	4


	//----- nvinfo : EIATTR_CUDA_API_VERSION
	.align		4
        /*0000*/ 	.byte	0x04, 0x37
        /*0002*/ 	.short	(.L_27 - .L_26)
.L_26:
        /*0004*/ 	.word	0x00000082


	//----- nvinfo : EIATTR_KPARAM_INFO
	.align		4
.L_27:
        /*0008*/ 	.byte	0x04, 0x17
        /*000a*/ 	.short	(.L_29 - .L_28)
.L_28:
        /*000c*/ 	.word	0x00000000
        /*0010*/ 	.short	0x0002
        /*0012*/ 	.short	0x0010
        /*0014*/ 	.byte	0x00, 0xf0, 0x11, 0x00


	//----- nvinfo : EIATTR_KPARAM_INFO
	.align		4
.L_29:
        /*0018*/ 	.byte	0x04, 0x17
        /*001a*/ 	.short	(.L_31 - .L_30)
.L_30:
        /*001c*/ 	.word	0x00000000
        /*0020*/ 	.short	0x0001
        /*0022*/ 	.short	0x0008
        /*0024*/ 	.byte	0x00, 0xf5, 0x21, 0x00


	//----- nvinfo : EIATTR_KPARAM_INFO
	.align		4
.L_31:
        /*0028*/ 	.byte	0x04, 0x17
        /*002a*/ 	.short	(.L_33 - .L_32)
.L_32:
        /*002c*/ 	.word	0x00000000
        /*0030*/ 	.short	0x0000
        /*0032*/ 	.short	0x0000
        /*0034*/ 	.byte	0x00, 0xf5, 0x21, 0x00


	//----- nvinfo : EIATTR_SPARSE_MMA_MASK
	.align		4
.L_33:
        /*0038*/ 	.byte	0x03, 0x50
        /*003a*/ 	.short	0x0000


	//----- nvinfo : EIATTR_MAXREG_COUNT
	.align		4
        /*003c*/ 	.byte	0x03, 0x1b
        /*003e*/ 	.short	0x00ff


	//----- nvinfo : EIATTR_NUM_BARRIERS
	.align		4
        /*0040*/ 	.byte	0x02, 0x4c
        /*0042*/ 	.byte	0x01
	.zero		1


	//----- nvinfo : EIATTR_MERCURY_ISA_VERSION
	.align		4
        /*0044*/ 	.byte	0x03, 0x5f
        /*0046*/ 	.short	0x0101


	//----- nvinfo : EIATTR_VRC_CTA_INIT_COUNT
	.align		4
        /*0048*/ 	.byte	0x02, 0x4a
	.zero		1
	.zero		1


	//----- nvinfo : EIATTR_EXIT_INSTR_OFFSETS
	.align		4
        /*004c*/ 	.byte	0x04, 0x1c
        /*004e*/ 	.short	(.L_35 - .L_34)


	//   ....[0]....
.L_34:
        /*0050*/ 	.word	0x00000290


	//   ....[1]....
        /*0054*/ 	.word	0x00000310


	//----- nvinfo : EIATTR_CBANK_PARAM_SIZE
	.align		4
.L_35:
        /*0058*/ 	.byte	0x03, 0x19
        /*005a*/ 	.short	0x0014


	//----- nvinfo : EIATTR_PARAM_CBANK
	.align		4
        /*005c*/ 	.byte	0x04, 0x0a
        /*005e*/ 	.short	(.L_37 - .L_36)
	.align		4
.L_36:
        /*0060*/ 	.word	index@(.nv.constant0._Z13reduceKernel1PKfPfi)
        /*0064*/ 	.short	0x0380
        /*0066*/ 	.short	0x0014


	//----- nvinfo : EIATTR_SW_WAR
	.align		4
.L_37:
        /*0068*/ 	.byte	0x04, 0x36
        /*006a*/ 	.short	(.L_39 - .L_38)
.L_38:
        /*006c*/ 	.word	0x00000008
.L_39:


//--------------------- .nv.callgraph             --------------------------
	.section	.nv.callgraph,"",@"SHT_CUDA_CALLGRAPH"
	.align	4
	.sectionentsize	8
	.align		4
        /*0000*/ 	.word	0x00000000
	.align		4
        /*0004*/ 	.word	0xffffffff
	.align		4
        /*0008*/ 	.word	0x00000000
	.align		4
        /*000c*/ 	.word	0xfffffffe
	.align		4
        /*0010*/ 	.word	0x00000000
	.align		4
        /*0014*/ 	.word	0xfffffffd
	.align		4
        /*0018*/ 	.word	0x00000000
	.align		4
        /*001c*/ 	.word	0xfffffffc


//--------------------- .text._Z13reduceKernel2PKfPfi --------------------------
	.section	.text._Z13reduceKernel2PKfPfi,"ax",@progbits
	.align	128
        .global         _Z13reduceKernel2PKfPfi
        .type           _Z13reduceKernel2PKfPfi,@function
        .size           _Z13reduceKernel2PKfPfi,(.L_x_6 - _Z13reduceKernel2PKfPfi)
        .other          _Z13reduceKernel2PKfPfi,@"STO_CUDA_ENTRY STV_DEFAULT"
_Z13reduceKernel2PKfPfi:
.text._Z13reduceKernel2PKfPfi:
[----:B------:R-:W-:Y:S01]  /*0000*/  LDC R1, c[0x0][0x37c] ;  /* 0x0000df00ff017b82 */ /* 0x000fe20000000800 */
[----:B------:R-:W0:Y:S01]  /*0010*/  S2R R11, SR_CTAID.X ;  /* 0x00000000000b7919 */ /* 0x000e220000002500 */
[----:B------:R-:W0:Y:S01]  /*0020*/  LDCU UR4, c[0x0][0x360] ;  /* 0x00006c00ff0477ac */ /* 0x000e220008000800 */
[----:B------:R-:W1:Y:S01]  /*0030*/  S2R R9, SR_TID.X ;  /* 0x0000000000097919 */ /* 0x000e620000002100 */
[----:B------:R-:W2:Y:S01]  /*0040*/  LDCU UR5, c[0x0][0x390] ;  /* 0x00007200ff0577ac */ /* 0x000ea20008000800 */
[----:B------:R-:W3:Y:S01]  /*0050*/  LDCU.64 UR6, c[0x0][0x358] ;  /* 0x00006b00ff0677ac */ /* 0x000ee20008000a00 */
[----:B0-----:R-:W-:-:S04]  /*0060*/  IMAD R0, R11, UR4, RZ ;  /* 0x000000040b007c24 */ /* 0x001fc8000f8e02ff */
[----:B-1----:R-:W-:Y:S02]  /*0070*/  IMAD R7, R0, 0x2, R9 ;  /* 0x0000000200077824 */ /* 0x002fe400078e0209 */
[----:B------:R-:W-:-:S03]  /*0080*/  IMAD.U32 R0, RZ, RZ, UR4 ;  /* 0x00000004ff007e24 */ /* 0x000fc6000f8e00ff */
[C---:B--2---:R-:W-:Y:S02]  /*0090*/  ISETP.GE.U32.AND P0, PT, R7.reuse, UR5, PT ;  /* 0x0000000507007c0c */ /* 0x044fe4000bf06070 */
[----:B------:R-:W-:-:S04]  /*00a0*/  IADD3 R13, PT, PT, R7, R0, RZ ;  /* 0x00000000070d7210 */ /* 0x000fc80007ffe0ff */
[----:B------:R-:W-:-:S07]  /*00b0*/  ISETP.GE.U32.AND P1, PT, R13, UR5, PT ;  /* 0x000000050d007c0c */ /* 0x000fce000bf26070 */
[----:B------:R-:W0:Y:S08]  /*00c0*/  @!P0 LDC.64 R2, c[0x0][0x380] ;  /* 0x0000e000ff028b82 */ /* 0x000e300000000a00 */
[----:B------:R-:W1:Y:S01]  /*00d0*/  @!P1 LDC.64 R4, c[0x0][0x380] ;  /* 0x0000e000ff049b82 */ /* 0x000e620000000a00 */
[----:B0-----:R-:W-:-:S06]  /*00e0*/  @!P0 IMAD.WIDE.U32 R2, R7, 0x4, R2 ;  /* 0x0000000407028825 */ /* 0x001fcc00078e0002 */
[----:B---3--:R-:W2:Y:S01]  /*00f0*/  @!P0 LDG.E R2, desc[UR6][R2.64] ;  /* 0x0000000602028981 */ /* 0x008ea2000c1e1900 */
[----:B-1----:R-:W-:-:S06]  /*0100*/  @!P1 IMAD.WIDE.U32 R4, R13, 0x4, R4 ;  /* 0x000000040d049825 */ /* 0x002fcc00078e0004 */
[----:B------:R-:W3:Y:S01]  /*0110*/  @!P1 LDG.E R5, desc[UR6][R4.64] ;  /* 0x0000000604059981 */ /* 0x000ee2000c1e1900 */
[----:B------:R-:W0:Y:S01]  /*0120*/  S2UR UR5, SR_CgaCtaId ;  /* 0x00000000000579c3 */ /* 0x000e220000008800 */
[----:B------:R-:W-:Y:S01]  /*0130*/  IMAD.MOV.U32 R6, RZ, RZ, RZ ;  /* 0x000000ffff067224 */ /* 0x000fe200078e00ff */
[----:B------:R-:W-:Y:S02]  /*0140*/  UMOV UR4, 0x400 ;  /* 0x0000040000047882 */ /* 0x000fe40000000000 */
[----:B0-----:R-:W-:-:S06]  /*0150*/  ULEA UR4, UR5, UR4, 0x18 ;  /* 0x0000000405047291 */ /* 0x001fcc000f8ec0ff */
[----:B------:R-:W-:Y:S01]  /*0160*/  LEA R7, R9, UR4, 0x2 ;  /* 0x0000000409077c11 */ /* 0x000fe2000f8e10ff */
[----:B--2---:R-:W-:Y:S01]  /*0170*/  @!P0 FADD R6, RZ, R2 ;  /* 0x00000002ff068221 */ /* 0x004fe20000000000 */
[----:B------:R-:W-:-:S03]  /*0180*/  ISETP.GE.U32.AND P0, PT, R0, 0x2, PT ;  /* 0x000000020000780c */ /* 0x000fc60003f06070 */
[----:B---3--:R-:W-:Y:S01]  /*0190*/  @!P1 FADD R6, R6, R5 ;  /* 0x0000000506069221 */ /* 0x008fe20000000000 */
[----:B------:R-:W-:-:S04]  /*01a0*/  ISETP.NE.AND P1, PT, R9, RZ, PT ;  /* 0x000000ff0900720c */ /* 0x000fc80003f25270 */
[----:B------:R0:W-:Y:S01]  /*01b0*/  STS [R7], R6 ;  /* 0x0000000607007388 */ /* 0x0001e20000000800 */
[----:B------:R-:W-:Y:S06]  /*01c0*/  BAR.SYNC.DEFER_BLOCKING 0x0 ;  /* 0x0000000000007b1d */ /* 0x000fec0000010000 */
[----:B------:R-:W-:Y:S05]  /*01d0*/  @!P0 BRA `(.L_x_0) ;  /* 0x00000000002c8947 */ /* 0x000fea0003800000 */
.L_x_1:
[----:B0-----:R-:W-:-:S04]  /*01e0*/  SHF.R.U32.HI R6, RZ, 0x1, R0 ;  /* 0x00000001ff067819 */ /* 0x001fc80000011600 */
[----:B------:R-:W-:-:S13]  /*01f0*/  ISETP.GE.U32.AND P0, PT, R9, R6, PT ;  /* 0x000000060900720c */ /* 0x000fda0003f06070 */
[----:B------:R-:W-:Y:S01]  /*0200*/  @!P0 LEA R2, R6, R7, 0x2 ;  /* 0x0000000706028211 */ /* 0x000fe200078e10ff */
[----:B------:R-:W-:Y:S05]  /*0210*/  @!P0 LDS R3, [R7] ;  /* 0x0000000007038984 */ /* 0x000fea0000000800 */
[----:B------:R-:W0:Y:S02]  /*0220*/  @!P0 LDS R2, [R2] ;  /* 0x0000000002028984 */ /* 0x000e240000000800 */
[----:B0-----:R-:W-:-:S05]  /*0230*/  @!P0 FADD R4, R2, R3 ;  /* 0x0000000302048221 */ /* 0x001fca0000000000 */
[----:B------:R1:W-:Y:S01]  /*0240*/  @!P0 STS [R7], R4 ;  /* 0x0000000407008388 */ /* 0x0003e20000000800 */
[----:B------:R-:W-:Y:S01]  /*0250*/  BAR.SYNC.DEFER_BLOCKING 0x0 ;  /* 0x0000000000007b1d */ /* 0x000fe20000010000 */
[----:B------:R-:W-:Y:S02]  /*0260*/  ISETP.GT.U32.AND P0, PT, R0, 0x3, PT ;  /* 0x000000030000780c */ /* 0x000fe40003f04070 */
[----:B------:R-:W-:-:S11]  /*0270*/  MOV R0, R6 ;  /* 0x0000000600007202 */ /* 0x000fd60000000f00 */
[----:B-1----:R-:W-:Y:S05]  /*0280*/  @P0 BRA `(.L_x_1) ;  /* 0xfffffffc00d40947 */ /* 0x002fea000383ffff */
.L_x_0:
[----:B------:R-:W-:Y:S05]  /*0290*/  @P1 EXIT ;  /* 0x000000000000194d */ /* 0x000fea0003800000 */
[----:B------:R-:W1:Y:S01]  /*02a0*/  S2UR UR5, SR_CgaCtaId ;  /* 0x00000000000579c3 */ /* 0x000e620000008800 */
[----:B------:R-:W-:-:S07]  /*02b0*/  UMOV UR4, 0x400 ;  /* 0x0000040000047882 */ /* 0x000fce0000000000 */
[----:B------:R-:W2:Y:S01]  /*02c0*/  LDC.64 R2, c[0x0][0x388] ;  /* 0x0000e200ff027b82 */ /* 0x000ea20000000a00 */
[----:B-1----:R-:W-:Y:S01]  /*02d0*/  ULEA UR4, UR5, UR4, 0x18 ;  /* 0x0000000405047291 */ /* 0x002fe2000f8ec0ff */
[----:B--2---:R-:W-:-:S08]  /*02e0*/  IMAD.WIDE.U32 R2, R11, 0x4, R2 ;  /* 0x000000040b027825 */ /* 0x004fd000078e0002 */
[----:B------:R-:W1:Y:S04]  /*02f0*/  LDS R5, [UR4] ;  /* 0x00000004ff057984 */ /* 0x000e680008000800 */
[----:B-1----:R-:W-:Y:S01]  /*0300*/  STG.E desc[UR6][R2.64], R5 ;  /* 0x0000000502007986 */ /* 0x002fe2000c101906 */
[----:B------:R-:W-:Y:S05]  /*0310*/  EXIT ;  /* 0x000000000000794d */ /* 0x000fea0003800000 */
.L_x_2:
[----:B------:R-:W-:-:S00]  /*0320*/  BRA `(.L_x_2) ;  /* 0xfffffffc00fc7947 */ /* 0x000fc0000383ffff */
[----:B------:R-:W-:-:S00]  /*0330*/  NOP ;  /* 0x0000000000007918 */ /* 0x000fc00000000000 */
        /* <DEDUP_REMOVED lines=12> */
.L_x_6:


//--------------------- .text._Z13reduceKernel1PKfPfi --------------------------
	.section	.text._Z13reduceKernel1PKfPfi,"ax",@progbits
	.align	128
        .global         _Z13reduceKernel1PKfPfi
        .type           _Z13reduceKernel1PKfPfi,@function
        .size           _Z13reduceKernel1PKfPfi,(.L_x_7 - _Z13reduceKernel1PKfPfi)
        .other          _Z13reduceKernel1PKfPfi,@"STO_CUDA_ENTRY STV_DEFAULT"
_Z13reduceKernel1PKfPfi:
.text._Z13reduceKernel1PKfPfi:
        /* <DEDUP_REMOVED lines=30> */
.L_x_4:
        /* <DEDUP_REMOVED lines=11> */
.L_x_3:
        /* <DEDUP_REMOVED lines=9> */
.L_x_5:
        /* <DEDUP_REMOVED lines=14> */
.L_x_7:


//--------------------- .nv.shared._Z13reduceKernel2PKfPfi --------------------------
	.section	.nv.shared._Z13reduceKernel2PKfPfi,"aw",@nobits
	.sectionflags	@""
	.align	16
	.zero		1024


//--------------------- .nv.shared.reserved.0     --------------------------
	.section	.nv.shared.reserved.0,"aw",@nobits
	.weak		__nv_reservedSMEM_offset_0_alias
	.size		__nv_reservedSMEM_offset_0_alias, 0, 64
	.other		__nv_reservedSMEM_offset_0_alias,@"STO_CUDA_RESERVED_SHARED STV_DEFAULT"
__nv_reservedSMEM_offset_0_alias:
	.zero		0
	.zero		64


//--------------------- .nv.shared._Z13reduceKernel1PKfPfi --------------------------
	.section	.nv.shared._Z13reduceKernel1PKfPfi,"aw",@nobits
	.sectionflags	@""
	.align	16
	.zero		1024


//--------------------- .nv.constant0._Z13reduceKernel2PKfPfi --------------------------
	.section	.nv.constant0._Z13reduceKernel2PKfPfi,"a",@progbits
	.sectionflags	@""
	.align	4
.nv.constant0._Z13reduceKernel2PKfPfi:
	.zero		916


//--------------------- .nv.constant0._Z13reduceKernel1PKfPfi --------------------------
	.section	.nv.constant0._Z13reduceKernel1PKfPfi,"a",@progbits
	.sectionflags	@""
	.align	4
.nv.constant0._Z13reduceKernel1PKfPfi:
	.zero		916


//--------------------- SYMBOLS --------------------------

	.type		.nv.reservedSmem.offset0,@object
	.size		.nv.reservedSmem.offset0,0x4
	.type		.nv.reservedSmem.cap,@object
	.size		.nv.reservedSmem.cap,0x4
